	.headerflags	@"EF_CUDA_TEXMODE_UNIFIED EF_CUDA_64BIT_ADDRESS EF_CUDA_ACCELERATORS EF_CUDA_SM90 EF_CUDA_VIRTUAL_SM(EF_CUDA_SM90)"
	.elftype	@"ET_EXEC"


//--------------------- .nv.info                  --------------------------
	.section	.nv.info,"",@"SHT_CUDA_INFO"
	.align	4


	//----- nvinfo : EIATTR_REGCOUNT
	.align		4
        /*0000*/ 	.byte	0x04, 0x2f
        /*0002*/ 	.short	(.L_1 - .L_0)
	.align		4
.L_0:
        /*0004*/ 	.word	index@(triton_poi_fused_cat_4)
        /*0008*/ 	.word	0x0000000e


	//----- nvinfo : EIATTR_MIN_STACK_SIZE
	.align		4
.L_1:
        /*000c*/ 	.byte	0x04, 0x12
        /*000e*/ 	.short	(.L_3 - .L_2)
	.align		4
.L_2:
        /*0010*/ 	.word	index@(triton_poi_fused_cat_4)
        /*0014*/ 	.word	0x00000000


	//----- nvinfo : EIATTR_FRAME_SIZE
	.align		4
.L_3:
        /*0018*/ 	.byte	0x04, 0x11
        /*001a*/ 	.short	(.L_5 - .L_4)
	.align		4
.L_4:
        /*001c*/ 	.word	index@(triton_poi_fused_cat_4)
        /*0020*/ 	.word	0x00000000


	//----- nvinfo : EIATTR_MIN_STACK_SIZE
	.align		4
.L_5:
        /*0024*/ 	.byte	0x04, 0x12
        /*0026*/ 	.short	(.L_7 - .L_6)
	.align		4
.L_6:
        /*0028*/ 	.word	index@(triton_poi_fused_cat_4)
        /*002c*/ 	.word	0x00000000
.L_7:


//--------------------- .nv.info.triton_poi_fused_cat_4 --------------------------
	.section	.nv.info.triton_poi_fused_cat_4,"",@"SHT_CUDA_INFO"
	.sectionflags	@""
	.align	4


	//----- nvinfo : EIATTR_CUDA_API_VERSION
	.align		4
        /*0000*/ 	.byte	0x04, 0x37
        /*0002*/ 	.short	(.L_9 - .L_8)
.L_8:
        /*0004*/ 	.word	0x0000007c


	//----- nvinfo : EIATTR_KPARAM_INFO
	.align		4
.L_9:
        /*0008*/ 	.byte	0x04, 0x17
        /*000a*/ 	.short	(.L_11 - .L_10)
.L_10:
        /*000c*/ 	.word	0x00000000
        /*0010*/ 	.short	0x0003
        /*0012*/ 	.short	0x0018
        /*0014*/ 	.byte	0x00, 0xf0, 0x11, 0x00


	//----- nvinfo : EIATTR_KPARAM_INFO
	.align		4
.L_11:
        /*0018*/ 	.byte	0x04, 0x17
        /*001a*/ 	.short	(.L_13 - .L_12)
.L_12:
        /*001c*/ 	.word	0x00000000
        /*0020*/ 	.short	0x0002
        /*0022*/ 	.short	0x0010
        /*0024*/ 	.byte	0x00, 0xf4, 0x21, 0x00


	//----- nvinfo : EIATTR_KPARAM_INFO
	.align		4
.L_13:
        /*0028*/ 	.byte	0x04, 0x17
        /*002a*/ 	.short	(.L_15 - .L_14)
.L_14:
        /*002c*/ 	.word	0x00000000
        /*0030*/ 	.short	0x0001
        /*0032*/ 	.short	0x0008
        /*0034*/ 	.byte	0x00, 0xf4, 0x21, 0x00


	//----- nvinfo : EIATTR_KPARAM_INFO
	.align		4
.L_15:
        /*0038*/ 	.byte	0x04, 0x17
        /*003a*/ 	.short	(.L_17 - .L_16)
.L_16:
        /*003c*/ 	.word	0x00000000
        /*0040*/ 	.short	0x0000
        /*0042*/ 	.short	0x0000
        /*0044*/ 	.byte	0x00, 0xf4, 0x21, 0x00


	//----- nvinfo : EIATTR_SPARSE_MMA_MASK
	.align		4
.L_17:
        /*0048*/ 	.byte	0x03, 0x50
        /*004a*/ 	.short	0x0000


	//----- nvinfo : EIATTR_MAXREG_COUNT
	.align		4
        /*004c*/ 	.byte	0x03, 0x1b
        /*004e*/ 	.short	0x00ff


	//----- nvinfo : EIATTR_EXIT_INSTR_OFFSETS
	.align		4
        /*0050*/ 	.byte	0x04, 0x1c
        /*0052*/ 	.short	(.L_19 - .L_18)


	//   ....[0]....
.L_18:
        /*0054*/ 	.word	0x00000350


	//   ....[1]....
        /*0058*/ 	.word	0x00000370


	//----- nvinfo : EIATTR_REQNTID
	.align		4
.L_19:
        /*005c*/ 	.byte	0x04, 0x10
        /*005e*/ 	.short	(.L_21 - .L_20)
.L_20:
        /*0060*/ 	.word	0x00000080
        /*0064*/ 	.word	0x00000001
        /*0068*/ 	.word	0x00000001


	//----- nvinfo : EIATTR_CBANK_PARAM_SIZE
	.align		4
.L_21:
        /*006c*/ 	.byte	0x03, 0x19
        /*006e*/ 	.short	0x001c


	//----- nvinfo : EIATTR_PARAM_CBANK
	.align		4
        /*0070*/ 	.byte	0x04, 0x0a
        /*0072*/ 	.short	(.L_23 - .L_22)
	.align		4
.L_22:
        /*0074*/ 	.word	index@(.nv.constant0.triton_poi_fused_cat_4)
        /*0078*/ 	.short	0x0210
        /*007a*/ 	.short	0x001c


	//----- nvinfo : EIATTR_SW_WAR
	.align		4
.L_23:
        /*007c*/ 	.byte	0x04, 0x36
        /*007e*/ 	.short	(.L_25 - .L_24)
.L_24:
        /*0080*/ 	.word	0x00000008
.L_25:


//--------------------- .nv.callgraph             --------------------------
	.section	.nv.callgraph,"",@"SHT_CUDA_CALLGRAPH"
	.align	4
	.sectionentsize	8
	.align		4
        /*0000*/ 	.word	0x00000000
	.align		4
        /*0004*/ 	.word	0xffffffff
	.align		4
        /*0008*/ 	.word	0x00000000
	.align		4
        /*000c*/ 	.word	0xfffffffe
	.align		4
        /*0010*/ 	.word	0x00000000
	.align		4
        /*0014*/ 	.word	0xfffffffd
	.align		4
        /*0018*/ 	.word	0x00000000
	.align		4
        /*001c*/ 	.word	0xfffffffc


//--------------------- .text.triton_poi_fused_cat_4 --------------------------
	.section	.text.triton_poi_fused_cat_4,"ax",@progbits
	.align	128
        .global         triton_poi_fused_cat_4
        .type           triton_poi_fused_cat_4,@function
        .size           triton_poi_fused_cat_4,(.L_x_1 - triton_poi_fused_cat_4)
        .other          triton_poi_fused_cat_4,@"STO_CUDA_ENTRY STV_DEFAULT"
triton_poi_fused_cat_4:
.text.triton_poi_fused_cat_4:
[----:B------:R-:W0:Y:S02]  /*0000*/  LDC R1, c[0x0][0x28] ;  /* 0x00000a00ff017b82 */ /* 0x000e240000000800 */
[----:B------:R-:W1:Y:S01]  /*0010*/  S2R R0, SR_TID.X ;  /* 0x0000000000007919 */ /* 0x000e620000002100 */
[----:B------:R-:W-:Y:S01]  /*0020*/  IMAD.MOV.U32 R4, RZ, RZ, RZ ;  /* 0x000000ffff047224 */ /* 0x000fe200078e00ff */
[----:B------:R-:W2:Y:S01]  /*0030*/  LDC.64 R6, c[0x0][0x210] ;  /* 0x00008400ff067b82 */ /* 0x000ea20000000a00 */
[----:B------:R-:W-:Y:S01]  /*0040*/  ULDC.64 UR4, c[0x0][0x208] ;  /* 0x0000820000047ab9 */ /* 0x000fe20000000a00 */
[----:B------:R-:W3:Y:S01]  /*0050*/  S2R R3, SR_CTAID.X ;  /* 0x0000000000037919 */ /* 0x000ee20000002500 */
[----:B------:R-:W-:Y:S01]  /*0060*/  ULDC.64 UR6, c[0x0][0x218] ;  /* 0x0000860000067ab9 */ /* 0x000fe20000000a00 */
[----:B-1----:R-:W-:-:S05]  /*0070*/  IMAD.SHL.U32 R0, R0, 0x2, RZ ;  /* 0x0000000200007824 */ /* 0x002fca00078e00ff */
[----:B------:R-:W-:-:S05]  /*0080*/  LOP3.LUT R0, R0, 0xfe, RZ, 0xc0, !PT ;  /* 0x000000fe00007812 */ /* 0x000fca00078ec0ff */
[----:B---3--:R-:W-:-:S05]  /*0090*/  IMAD R3, R3, 0x100, R0 ;  /* 0x0000010003037824 */ /* 0x008fca00078e0200 */
[----:B------:R-:W-:-:S04]  /*00a0*/  SHF.R.S32.HI R2, RZ, 0x1f, R3 ;  /* 0x0000001fff027819 */ /* 0x000fc80000011403 */
[----:B------:R-:W-:Y:S01]  /*00b0*/  LEA.HI R0, R2, R3, RZ, 0x4 ;  /* 0x0000000302007211 */ /* 0x000fe200078f20ff */
[----:B------:R-:W-:-:S03]  /*00c0*/  IMAD.MOV.U32 R2, RZ, RZ, RZ ;  /* 0x000000ffff027224 */ /* 0x000fc600078e00ff */
[----:B------:R-:W-:Y:S01]  /*00d0*/  SHF.R.S32.HI R5, RZ, 0x4, R0 ;  /* 0x00000004ff057819 */ /* 0x000fe20000011400 */
[----:B------:R-:W-:-:S04]  /*00e0*/  IMAD.HI R2, R3, -0x47e8fd1f, R2 ;  /* 0xb81702e103027827 */ /* 0x000fc800078e0202 */
[----:B------:R-:W-:Y:S01]  /*00f0*/  IMAD.HI R4, R5, -0x47e8fd1f, R4 ;  /* 0xb81702e105047827 */ /* 0x000fe200078e0204 */
[----:B------:R-:W-:-:S04]  /*0100*/  SHF.R.U32.HI R11, RZ, 0x1f, R2 ;  /* 0x0000001fff0b7819 */ /* 0x000fc80000011602 */
[----:B------:R-:W-:Y:S02]  /*0110*/  SHF.R.U32.HI R9, RZ, 0x1f, R4 ;  /* 0x0000001fff097819 */ /* 0x000fe40000011604 */
[----:B------:R-:W-:Y:S02]  /*0120*/  LEA.HI.SX32 R11, R2, R11, 0x14 ;  /* 0x0000000b020b7211 */ /* 0x000fe400078fa2ff */
[----:B------:R-:W-:-:S03]  /*0130*/  LEA.HI.SX32 R9, R4, R9, 0x18 ;  /* 0x0000000904097211 */ /* 0x000fc600078fc2ff */
[----:B------:R-:W-:Y:S02]  /*0140*/  IMAD R2, R11, -0x1640, R3 ;  /* 0xffffe9c00b027824 */ /* 0x000fe400078e0203 */
[----:B------:R-:W-:Y:S02]  /*0150*/  IMAD R9, R9, -0x164, R5 ;  /* 0xfffffe9c09097824 */ /* 0x000fe400078e0205 */
[C---:B------:R-:W-:Y:S01]  /*0160*/  IMAD R5, R11.reuse, 0x600, R2 ;  /* 0x000006000b057824 */ /* 0x040fe200078e0202 */
[----:B------:R-:W-:Y:S01]  /*0170*/  LOP3.LUT R2, R0, 0xfffffff0, RZ, 0xc0, !PT ;  /* 0xfffffff000027812 */ /* 0x000fe200078ec0ff */
[----:B------:R-:W-:Y:S01]  /*0180*/  IMAD R0, R11, 0x1040, RZ ;  /* 0x000010400b007824 */ /* 0x000fe200078e02ff */
[----:B------:R-:W-:Y:S01]  /*0190*/  ISETP.GE.AND P1, PT, R9, 0x60, PT ;  /* 0x000000600900780c */ /* 0x000fe20003f26270 */
[----:B--2---:R-:W-:Y:S01]  /*01a0*/  IMAD.WIDE R6, R5, 0x4, R6 ;  /* 0x0000000405067825 */ /* 0x004fe200078e0206 */
[----:B------:R-:W-:Y:S02]  /*01b0*/  CS2R R4, SRZ ;  /* 0x0000000000047805 */ /* 0x000fe4000001ff00 */
[C---:B------:R-:W-:Y:S01]  /*01c0*/  ISETP.LT.AND P3, PT, R3.reuse, 0x5900, !P1 ;  /* 0x000059000300780c */ /* 0x040fe20004f61270 */
[----:B------:R-:W-:-:S02]  /*01d0*/  IMAD.IADD R2, R3, 0x1, -R2 ;  /* 0x0000000103027824 */ /* 0x000fc400078e0a02 */
[----:B------:R-:W-:Y:S01]  /*01e0*/  IMAD.SHL.U32 R11, R9, 0x10, RZ ;  /* 0x00000010090b7824 */ /* 0x000fe200078e00ff */
[----:B------:R-:W-:Y:S02]  /*01f0*/  ISETP.GE.AND P0, PT, R3, 0x5900, PT ;  /* 0x000059000300780c */ /* 0x000fe40003f06270 */
[----:B------:R-:W-:Y:S02]  /*0200*/  SHF.R.S32.HI R8, RZ, 0x1f, R2 ;  /* 0x0000001fff087819 */ /* 0x000fe40000011402 */
[--C-:B------:R-:W-:Y:S02]  /*0210*/  IADD3 R2, P4, P5, R11, R2, R0.reuse ;  /* 0x000000020b027210 */ /* 0x100fe40007d9e000 */
[----:B------:R-:W-:-:S03]  /*0220*/  SHF.R.S32.HI R0, RZ, 0x1f, R0 ;  /* 0x0000001fff007819 */ /* 0x000fc60000011400 */
[----:B------:R1:W2:Y:S01]  /*0230*/  @P3 LDG.E.64 R4, desc[UR4][R6.64] ;  /* 0x0000000406043981 */ /* 0x0002a2000c1e1b00 */
[----:B------:R-:W-:Y:S02]  /*0240*/  SHF.R.S32.HI R11, RZ, 0x1f, R11 ;  /* 0x0000001fff0b7819 */ /* 0x000fe4000001140b */
[----:B------:R-:W-:Y:S02]  /*0250*/  ISETP.GT.AND P2, PT, R9, 0x5f, !P0 ;  /* 0x0000005f0900780c */ /* 0x000fe40004744270 */
[----:B------:R-:W-:Y:S02]  /*0260*/  IADD3.X R11, R11, R8, R0, P4, P5 ;  /* 0x000000080b0b7210 */ /* 0x000fe400027ea400 */
[C---:B------:R-:W-:Y:S01]  /*0270*/  LEA R8, P4, R2.reuse, UR6, 0x2 ;  /* 0x0000000602087c11 */ /* 0x040fe2000f8810ff */
[----:B-1----:R-:W1:Y:S03]  /*0280*/  LDC.64 R6, c[0x0][0x220] ;  /* 0x00008800ff067b82 */ /* 0x002e660000000a00 */
[----:B------:R-:W-:-:S02]  /*0290*/  LEA.HI.X R9, R2, UR7, R11, 0x2, P4 ;  /* 0x0000000702097c11 */ /* 0x000fc4000a0f140b */
[----:B------:R-:W-:-:S06]  /*02a0*/  CS2R R10, SRZ ;  /* 0x00000000000a7805 */ /* 0x000fcc000001ff00 */
[----:B------:R-:W3:Y:S01]  /*02b0*/  @P2 LDG.E.64 R10, desc[UR4][R8.64+-0x1800] ;  /* 0xffe80004080a2981 */ /* 0x000ee2000c1e1b00 */
[----:B-1----:R-:W-:Y:S01]  /*02c0*/  IMAD.WIDE R2, R3, 0x4, R6 ;  /* 0x0000000403027825 */ /* 0x002fe200078e0206 */
[----:B--2---:R-:W-:Y:S02]  /*02d0*/  SEL R4, R4, RZ, P3 ;  /* 0x000000ff04047207 */ /* 0x004fe40001800000 */
[----:B------:R-:W-:Y:S02]  /*02e0*/  SEL R5, R5, RZ, P3 ;  /* 0x000000ff05057207 */ /* 0x000fe40001800000 */
[----:B------:R-:W-:Y:S02]  /*02f0*/  FSETP.GT.AND P3, PT, R4, RZ, PT ;  /* 0x000000ff0400720b */ /* 0x000fe40003f64000 */
[----:B------:R-:W-:-:S11]  /*0300*/  FSETP.GT.AND P4, PT, R5, RZ, PT ;  /* 0x000000ff0500720b */ /* 0x000fd60003f84000 */
[----:B------:R-:W-:Y:S01]  /*0310*/  @!P3 FMUL R4, R4, 0.10000000149011611938 ;  /* 0x3dcccccd0404b820 */ /* 0x000fe20000400000 */
[----:B---3--:R-:W-:Y:S01]  /*0320*/  @P1 SEL R4, R10, RZ, P2 ;  /* 0x000000ff0a041207 */ /* 0x008fe20001000000 */
[----:B------:R-:W-:Y:S01]  /*0330*/  @!P4 FMUL R5, R5, 0.10000000149011611938 ;  /* 0x3dcccccd0505c820 */ /* 0x000fe20000400000 */
[----:B------:R-:W-:Y:S01]  /*0340*/  @P1 SEL R5, R11, RZ, P2 ;  /* 0x000000ff0b051207 */ /* 0x000fe20001000000 */
[----:B------:R-:W-:Y:S06]  /*0350*/  @P0 EXIT ;  /* 0x000000000000094d */ /* 0x000fec0003800000 */
[----:B------:R-:W-:Y:S01]  /*0360*/  STG.E.64 desc[UR4][R2.64], R4 ;  /* 0x0000000402007986 */ /* 0x000fe2000c101b04 */
[----:B------:R-:W-:Y:S05]  /*0370*/  EXIT ;  /* 0x000000000000794d */ /* 0x000fea0003800000 */
.L_x_0:
[----:B------:R-:W-:-:S00]  /*0380*/  BRA `(.L_x_0) ;  /* 0xfffffffc00fc7947 */ /* 0x000fc0000383ffff */
[----:B------:R-:W-:-:S00]  /*0390*/  NOP ;  /* 0x0000000000007918 */ /* 0x000fc00000000000 */
        /* <DEDUP_REMOVED lines=14> */
.L_x_1:


//--------------------- .nv.constant0.triton_poi_fused_cat_4 --------------------------
	.section	.nv.constant0.triton_poi_fused_cat_4,"a",@progbits
	.sectionflags	@""
	.align	4
.nv.constant0.triton_poi_fused_cat_4:
	.zero		556
